//
// Generated by NVIDIA NVVM Compiler
//
// Compiler Build ID: CL-36424714
// Cuda compilation tools, release 13.0, V13.0.88
// Based on NVVM 20.0.0
//

.version 9.0
.target sm_100
.address_size 64

	// .globl	_Z10testKerneli
.extern .func  (.param .b32 func_retval0) vprintf
(
	.param .b64 vprintf_param_0,
	.param .b64 vprintf_param_1
)
;
.global .align 1 .b8 $str[8] = {37, 100, 44, 32, 37, 100, 10};

.visible .entry _Z10testKerneli(
	.param .u32 _Z10testKerneli_param_0
)
{
	.local .align 8 .b8 	__local_depot0[8];
	.reg .b64 	%SP;
	.reg .b64 	%SPL;
	.reg .b32 	%r<5>;
	.reg .b64 	%rd<5>;

	mov.u64 	%SPL, __local_depot0;
	cvta.local.u64 	%SP, %SPL;
	ld.param.u32 	%r1, [_Z10testKerneli_param_0];
	add.u64 	%rd1, %SP, 0;
	add.u64 	%rd2, %SPL, 0;
	mov.u32 	%r2, %tid.x;
	st.local.v2.u32 	[%rd2], {%r2, %r1};
	mov.u64 	%rd3, $str;
	cvta.global.u64 	%rd4, %rd3;
	{ // callseq 0, 0
	.param .b64 param0;
	st.param.b64 	[param0], %rd4;
	.param .b64 param1;
	st.param.b64 	[param1], %rd1;
	.param .b32 retval0;
	call.uni (retval0), 
	vprintf, 
	(
	param0, 
	param1
	);
	ld.param.b32 	%r3, [retval0];
	} // callseq 0
	ret;

}


// ===== COMPILED SASS (sm_100) =====

	.target	sm_100

	.elftype	@"ET_EXEC"


//--------------------- .note.nv.tkinfo           --------------------------
	.section	.note.nv.tkinfo,"",@"SHT_NOTE"
	.sectionflags	@"SHF_NOTE_NV_TKINFO"
	.tkinfo
        /*0018*/ 	.word	0x00000002
        /*0030*/ 	.string	""
        /*0030*/ 	.string	"ptxas"
        /*0030*/ 	.string	"Cuda compilation tools, release 13.0, V13.0.88"
        /*0030*/ 	.string	"Build cuda_13.0.r13.0/compiler.36424714_0"
        /*0030*/ 	.string	"-arch sm_100 -m 64 "



//--------------------- .note.nv.cuinfo           --------------------------
	.section	.note.nv.cuinfo,"",@"SHT_NOTE"
	.sectionflags	@"SHF_NOTE_NV_CUINFO"
        /*0018*/ 	.short	0x0002
        /*001a*/ 	.short	0x0064
        /*001c*/ 	.short	0x0082
	.zero		2


//--------------------- .nv.info                  --------------------------
	.section	.nv.info,"",@"SHT_CUDA_INFO"
	.align	4


	//----- nvinfo : EIATTR_REGCOUNT
	.align		4
        /*0000*/ 	.byte	0x04, 0x2f
        /*0002*/ 	.short	(.L_2 - .L_1)
	.align		4
.L_1:
        /*0004*/ 	.word	index@(_Z10testKerneli)
        /*0008*/ 	.word	0x00000018


	//----- nvinfo : EIATTR_FRAME_SIZE
	.align		4
.L_2:
        /*000c*/ 	.byte	0x04, 0x11
        /*000e*/ 	.short	(.L_4 - .L_3)
	.align		4
.L_3:
        /*0010*/ 	.word	index@(_Z10testKerneli)
        /*0014*/ 	.word	0x00000008


	//----- nvinfo : EIATTR_MIN_STACK_SIZE
	.align		4
.L_4:
        /*0018*/ 	.byte	0x04, 0x12
        /*001a*/ 	.short	(.L_6 - .L_5)
	.align		4
.L_5:
        /*001c*/ 	.word	index@(_Z10testKerneli)
        /*0020*/ 	.word	0x00000008
.L_6:


//--------------------- .nv.compat                --------------------------
	.section	.nv.compat,"",@"SHT_CUDA_COMPAT_INFO"
	.align	4
        /*0000*/ 	.byte	0x02, 0x09, 0x00, 0x00, 0x02, 0x02, 0x01, 0x00, 0x02, 0x05, 0x05, 0x00, 0x03, 0x07, 0x01, 0x01
        /*0010*/ 	.byte	0x02, 0x03, 0x00, 0x00, 0x02, 0x06, 0x01, 0x00, 0x04, 0x0b, 0x08, 0x00, 0x09, 0x00, 0x00, 0x00
        /*0020*/ 	.byte	0x00, 0x00, 0x00, 0x00


//--------------------- .nv.info._Z10testKerneli  --------------------------
	.section	.nv.info._Z10testKerneli,"",@"SHT_CUDA_INFO"
	.sectionflags	@""
	.align	4


	//----- nvinfo : EIATTR_CUDA_API_VERSION
	.align		4
        /*0000*/ 	.byte	0x04, 0x37
        /*0002*/ 	.short	(.L_8 - .L_7)
.L_7:
        /*0004*/ 	.word	0x00000082


	//----- nvinfo : EIATTR_KPARAM_INFO
	.align		4
.L_8:
        /*0008*/ 	.byte	0x04, 0x17
        /*000a*/ 	.short	(.L_10 - .L_9)
.L_9:
        /*000c*/ 	.word	0x00000000
        /*0010*/ 	.short	0x0000
        /*0012*/ 	.short	0x0000
        /*0014*/ 	.byte	0x00, 0xf0, 0x11, 0x00


	//----- nvinfo : EIATTR_SPARSE_MMA_MASK
	.align		4
.L_10:
        /*0018*/ 	.byte	0x03, 0x50
        /*001a*/ 	.short	0x0000


	//----- nvinfo : EIATTR_MAXREG_COUNT
	.align		4
        /*001c*/ 	.byte	0x03, 0x1b
        /*001e*/ 	.short	0x00ff


	//----- nvinfo : EIATTR_EXTERNS
	.align		4
        /*0020*/ 	.byte	0x04, 0x0f
        /*0022*/ 	.short	(.L_12 - .L_11)


	//   ....[0]....
	.align		4
.L_11:
        /*0024*/ 	.word	index@(vprintf)


	//----- nvinfo : EIATTR_MERCURY_ISA_VERSION
	.align		4
.L_12:
        /*0028*/ 	.byte	0x03, 0x5f
        /*002a*/ 	.short	0x0101


	//----- nvinfo : EIATTR_VRC_CTA_INIT_COUNT
	.align		4
        /*002c*/ 	.byte	0x02, 0x4a
	.zero		1
	.zero		1


	//----- nvinfo : EIATTR_SYSCALL_OFFSETS
	.align		4
        /*0030*/ 	.byte	0x04, 0x46
        /*0032*/ 	.short	(.L_14 - .L_13)


	//   ....[0]....
.L_13:
        /*0034*/ 	.word	0x000000f0


	//----- nvinfo : EIATTR_EXIT_INSTR_OFFSETS
	.align		4
.L_14:
        /*0038*/ 	.byte	0x04, 0x1c
        /*003a*/ 	.short	(.L_16 - .L_15)


	//   ....[0]....
.L_15:
        /*003c*/ 	.word	0x00000100


	//----- nvinfo : EIATTR_CBANK_PARAM_SIZE
	.align		4
.L_16:
        /*0040*/ 	.byte	0x03, 0x19
        /*0042*/ 	.short	0x0004


	//----- nvinfo : EIATTR_PARAM_CBANK
	.align		4
        /*0044*/ 	.byte	0x04, 0x0a
        /*0046*/ 	.short	(.L_18 - .L_17)
	.align		4
.L_17:
        /*0048*/ 	.word	index@(.nv.constant0._Z10testKerneli)
        /*004c*/ 	.short	0x0380
        /*004e*/ 	.short	0x0004


	//----- nvinfo : EIATTR_SW_WAR
	.align		4
.L_18:
        /*0050*/ 	.byte	0x04, 0x36
        /*0052*/ 	.short	(.L_20 - .L_19)
.L_19:
        /*0054*/ 	.word	0x00000008
.L_20:


//--------------------- .nv.callgraph             --------------------------
	.section	.nv.callgraph,"",@"SHT_CUDA_CALLGRAPH"
	.align	4
	.sectionentsize	8
	.align		4
        /*0000*/ 	.word	0x00000000
	.align		4
        /*0004*/ 	.word	0xffffffff
	.align		4
        /*0008*/ 	.word	index@(_Z10testKerneli)
	.align		4
        /*000c*/ 	.word	index@(vprintf)
	.align		4
        /*0010*/ 	.word	0x00000000
	.align		4
        /*0014*/ 	.word	0xfffffffe
	.align		4
        /*0018*/ 	.word	0x00000000
	.align		4
        /*001c*/ 	.word	0xfffffffd
	.align		4
        /*0020*/ 	.word	0x00000000
	.align		4
        /*0024*/ 	.word	0xfffffffc


//--------------------- .nv.constant4             --------------------------
	.section	.nv.constant4,"a",@progbits
	.align	8
	.align		8
.nv.constant4:
        /*0000*/ 	.dword	vprintf
	.align		8
        /*0008*/ 	.dword	$str


//--------------------- .text._Z10testKerneli     --------------------------
	.section	.text._Z10testKerneli,"ax",@progbits
	.align	128
        .global         _Z10testKerneli
        .type           _Z10testKerneli,@function
        .size           _Z10testKerneli,(.L_x_2 - _Z10testKerneli)
        .other          _Z10testKerneli,@"STO_CUDA_ENTRY STV_DEFAULT"
_Z10testKerneli:
.text._Z10testKerneli:
[----:B------:R-:W0:Y:S01]  /*0000*/  LDC R1, c[0x0][0x37c] ;  /* 0x0000df00ff017b82 */ /* 0x000e220000000800 */
[----:B------:R-:W1:Y:S07]  /*0010*/  S2R R8, SR_TID.X ;  /* 0x0000000000087919 */ /* 0x000e6e0000002100 */
[----:B------:R-:W1:Y:S01]  /*0020*/  LDC R9, c[0x0][0x380] ;  /* 0x0000e000ff097b82 */ /* 0x000e620000000800 */
[----:B0-----:R-:W-:Y:S01]  /*0030*/  VIADD R1, R1, 0xfffffff8 ;  /* 0xfffffff801017836 */ /* 0x001fe20000000000 */
[----:B------:R-:W-:Y:S01]  /*0040*/  MOV R0, 0x0 ;  /* 0x0000000000007802 */ /* 0x000fe20000000f00 */
[----:B------:R-:W0:Y:S01]  /*0050*/  LDCU UR4, c[0x0][0x2f8] ;  /* 0x00005f00ff0477ac */ /* 0x000e220008000800 */
[----:B------:R-:W2:Y:S04]  /*0060*/  LDCU.64 UR6, c[0x4][0x8] ;  /* 0x01000100ff0677ac */ /* 0x000ea80008000a00 */
[----:B------:R3:W4:Y:S01]  /*0070*/  LDC.64 R2, c[0x4][R0] ;  /* 0x0100000000027b82 */ /* 0x0007220000000a00 */
[----:B------:R-:W5:Y:S01]  /*0080*/  LDCU UR5, c[0x0][0x2fc] ;  /* 0x00005f80ff0577ac */ /* 0x000f620008000800 */
[----:B0-----:R-:W-:Y:S01]  /*0090*/  IADD3 R6, P0, PT, R1, UR4, RZ ;  /* 0x0000000401067c10 */ /* 0x001fe2000ff1e0ff */
[----:B--2---:R-:W-:Y:S01]  /*00a0*/  IMAD.U32 R4, RZ, RZ, UR6 ;  /* 0x00000006ff047e24 */ /* 0x004fe2000f8e00ff */
[----:B------:R-:W-:-:S03]  /*00b0*/  MOV R5, UR7 ;  /* 0x0000000700057c02 */ /* 0x000fc60008000f00 */
[----:B-----5:R-:W-:Y:S01]  /*00c0*/  IMAD.X R7, RZ, RZ, UR5, P0 ;  /* 0x00000005ff077e24 */ /* 0x020fe200080e06ff */
[----:B-1----:R3:W-:Y:S07]  /*00d0*/  STL.64 [R1], R8 ;  /* 0x0000000801007387 */ /* 0x0027ee0000100a00 */
[----:B------:R-:W-:-:S07]  /*00e0*/  LEPC R20, `(.L_x_0) ;  /* 0x000000001014794e */ /* 0x000fce0000000000 */
[----:B---34-:R-:W-:Y:S05]  /*00f0*/  CALL.ABS.NOINC R2 ;  /* 0x0000000002007343 */ /* 0x018fea0003c00000 */
.L_x_0:
[----:B------:R-:W-:Y:S05]  /*0100*/  EXIT ;  /* 0x000000000000794d */ /* 0x000fea0003800000 */
.L_x_1:
[----:B------:R-:W-:-:S00]  /*0110*/  BRA `(.L_x_1) ;  /* 0xfffffffc00fc7947 */ /* 0x000fc0000383ffff */
[----:B------:R-:W-:-:S00]  /*0120*/  NOP ;  /* 0x0000000000007918 */ /* 0x000fc00000000000 */
        /* <DEDUP_REMOVED lines=13> */
.L_x_2:


//--------------------- .nv.global.init           --------------------------
	.section	.nv.global.init,"aw",@progbits
.nv.global.init:
	.type		$str,@object
	.size		$str,(.L_0 - $str)
$str:
        /*0000*/ 	.byte	0x25, 0x64, 0x2c, 0x20, 0x25, 0x64, 0x0a, 0x00
.L_0:


//--------------------- .nv.shared.reserved.0     --------------------------
	.section	.nv.shared.reserved.0,"aw",@nobits
	.weak		__nv_reservedSMEM_offset_0_alias
	.size		__nv_reservedSMEM_offset_0_alias, 0, 64
	.other		__nv_reservedSMEM_offset_0_alias,@"STO_CUDA_RESERVED_SHARED STV_DEFAULT"
__nv_reservedSMEM_offset_0_alias:
	.zero		0
	.zero		64


//--------------------- .nv.constant0._Z10testKerneli --------------------------
	.section	.nv.constant0._Z10testKerneli,"a",@progbits
	.sectionflags	@""
	.align	4
.nv.constant0._Z10testKerneli:
	.zero		900


//--------------------- SYMBOLS --------------------------

	.type		.nv.reservedSmem.offset0,@object
	.size		.nv.reservedSmem.offset0,0x4
	.type		vprintf,@function
